//
// Generated by NVIDIA NVVM Compiler
//
// Compiler Build ID: CL-36424714
// Cuda compilation tools, release 13.0, V13.0.88
// Based on NVVM 20.0.0
//

.version 9.0
.target sm_100
.address_size 64

	// .globl	_Z3dotiPKiS0_Pi
.extern .func  (.param .b32 func_retval0) vprintf
(
	.param .b64 vprintf_param_0,
	.param .b64 vprintf_param_1
)
;
// _ZZ3dotiPKiS0_PiE6buffer has been demoted
.global .align 1 .b8 $str[18] = {105, 100, 61, 37, 105, 44, 32, 116, 104, 114, 101, 97, 100, 61, 37, 105, 10};

.visible .entry _Z3dotiPKiS0_Pi(
	.param .u32 _Z3dotiPKiS0_Pi_param_0,
	.param .u64 .ptr .align 1 _Z3dotiPKiS0_Pi_param_1,
	.param .u64 .ptr .align 1 _Z3dotiPKiS0_Pi_param_2,
	.param .u64 .ptr .align 1 _Z3dotiPKiS0_Pi_param_3
)
{
	.local .align 8 .b8 	__local_depot0[8];
	.reg .b64 	%SP;
	.reg .b64 	%SPL;
	.reg .pred 	%p<11>;
	.reg .b32 	%r<47>;
	.reg .b64 	%rd<22>;
	// demoted variable
	.shared .align 4 .b8 _ZZ3dotiPKiS0_PiE6buffer[128];
	mov.u64 	%SPL, __local_depot0;
	cvta.local.u64 	%SP, %SPL;
	ld.param.u32 	%r13, [_Z3dotiPKiS0_Pi_param_0];
	ld.param.u64 	%rd4, [_Z3dotiPKiS0_Pi_param_1];
	ld.param.u64 	%rd5, [_Z3dotiPKiS0_Pi_param_2];
	add.u64 	%rd6, %SP, 0;
	add.u64 	%rd1, %SPL, 0;
	mov.u32 	%r1, %tid.x;
	shl.b32 	%r15, %r1, 2;
	mov.u32 	%r16, _ZZ3dotiPKiS0_PiE6buffer;
	add.s32 	%r2, %r16, %r15;
	mov.b32 	%r44, 0;
	st.shared.u32 	[%r2], %r44;
	mov.u32 	%r3, %ctaid.x;
	mov.u32 	%r4, %ntid.x;
	mad.lo.s32 	%r46, %r3, %r4, %r1;
	setp.ge.s32 	%p1, %r46, %r13;
	@%p1 bra 	$L__BB0_4;
	mov.u32 	%r18, %nctaid.x;
	mul.lo.s32 	%r6, %r18, %r4;
	cvta.to.global.u64 	%rd2, %rd4;
	cvta.to.global.u64 	%rd3, %rd5;
	mov.b32 	%r44, 0;
$L__BB0_2:
	mul.wide.s32 	%rd7, %r46, 4;
	add.s64 	%rd8, %rd2, %rd7;
	ld.global.u32 	%r19, [%rd8];
	add.s64 	%rd9, %rd3, %rd7;
	ld.global.u32 	%r20, [%rd9];
	mad.lo.s32 	%r44, %r20, %r19, %r44;
	add.s32 	%r46, %r46, %r6;
	setp.lt.s32 	%p2, %r46, %r13;
	@%p2 bra 	$L__BB0_2;
	st.shared.u32 	[%r2], %r44;
$L__BB0_4:
	or.b32  	%r8, %r3, %r1;
	setp.lt.u32 	%p3, %r1, 16;
	@%p3 bra 	$L__BB0_5;
	bra.uni 	$L__BB0_7;
$L__BB0_5:
	setp.ne.s32 	%p4, %r8, 0;
	ld.shared.u32 	%r21, [%r2+64];
	add.s32 	%r22, %r44, %r21;
	st.shared.u32 	[%r2], %r22;
	@%p4 bra 	$L__BB0_7;
	mov.b32 	%r23, 16;
	st.local.v2.u32 	[%rd1], {%r1, %r23};
	mov.u64 	%rd10, $str;
	cvta.global.u64 	%rd11, %rd10;
	{ // callseq 0, 0
	.param .b64 param0;
	st.param.b64 	[param0], %rd11;
	.param .b64 param1;
	st.param.b64 	[param1], %rd6;
	.param .b32 retval0;
	call.uni (retval0), 
	vprintf, 
	(
	param0, 
	param1
	);
	ld.param.b32 	%r24, [retval0];
	} // callseq 0
$L__BB0_7:
	bar.sync 	0;
	setp.gt.u32 	%p5, %r1, 7;
	@%p5 bra 	$L__BB0_10;
	setp.ne.s32 	%p6, %r8, 0;
	ld.shared.u32 	%r26, [%r2+32];
	ld.shared.u32 	%r27, [%r2];
	add.s32 	%r28, %r27, %r26;
	st.shared.u32 	[%r2], %r28;
	@%p6 bra 	$L__BB0_10;
	mov.b32 	%r29, 8;
	st.local.v2.u32 	[%rd1], {%r1, %r29};
	mov.u64 	%rd13, $str;
	cvta.global.u64 	%rd14, %rd13;
	{ // callseq 1, 0
	.param .b64 param0;
	st.param.b64 	[param0], %rd14;
	.param .b64 param1;
	st.param.b64 	[param1], %rd6;
	.param .b32 retval0;
	call.uni (retval0), 
	vprintf, 
	(
	param0, 
	param1
	);
	ld.param.b32 	%r30, [retval0];
	} // callseq 1
$L__BB0_10:
	bar.sync 	0;
	setp.gt.u32 	%p7, %r1, 3;
	@%p7 bra 	$L__BB0_13;
	setp.ne.s32 	%p8, %r8, 0;
	ld.shared.u32 	%r32, [%r2+16];
	ld.shared.u32 	%r33, [%r2];
	add.s32 	%r34, %r33, %r32;
	st.shared.u32 	[%r2], %r34;
	@%p8 bra 	$L__BB0_13;
	mov.b32 	%r35, 4;
	st.local.v2.u32 	[%rd1], {%r1, %r35};
	mov.u64 	%rd16, $str;
	cvta.global.u64 	%rd17, %rd16;
	{ // callseq 2, 0
	.param .b64 param0;
	st.param.b64 	[param0], %rd17;
	.param .b64 param1;
	st.param.b64 	[param1], %rd6;
	.param .b32 retval0;
	call.uni (retval0), 
	vprintf, 
	(
	param0, 
	param1
	);
	ld.param.b32 	%r36, [retval0];
	} // callseq 2
$L__BB0_13:
	bar.sync 	0;
	setp.gt.u32 	%p9, %r1, 1;
	@%p9 bra 	$L__BB0_16;
	setp.ne.s32 	%p10, %r8, 0;
	ld.shared.u32 	%r38, [%r2+8];
	ld.shared.u32 	%r39, [%r2];
	add.s32 	%r40, %r39, %r38;
	st.shared.u32 	[%r2], %r40;
	@%p10 bra 	$L__BB0_16;
	mov.b32 	%r41, 2;
	st.local.v2.u32 	[%rd1], {%r1, %r41};
	mov.u64 	%rd19, $str;
	cvta.global.u64 	%rd20, %rd19;
	{ // callseq 3, 0
	.param .b64 param0;
	st.param.b64 	[param0], %rd20;
	.param .b64 param1;
	st.param.b64 	[param1], %rd6;
	.param .b32 retval0;
	call.uni (retval0), 
	vprintf, 
	(
	param0, 
	param1
	);
	ld.param.b32 	%r42, [retval0];
	} // callseq 3
$L__BB0_16:
	bar.sync 	0;
	ret;

}


// ===== COMPILED SASS (sm_100) =====

	.target	sm_100

	.elftype	@"ET_EXEC"


//--------------------- .note.nv.tkinfo           --------------------------
	.section	.note.nv.tkinfo,"",@"SHT_NOTE"
	.sectionflags	@"SHF_NOTE_NV_TKINFO"
	.tkinfo
        /*0018*/ 	.word	0x00000002
        /*0030*/ 	.string	""
        /*0030*/ 	.string	"ptxas"
        /*0030*/ 	.string	"Cuda compilation tools, release 13.0, V13.0.88"
        /*0030*/ 	.string	"Build cuda_13.0.r13.0/compiler.36424714_0"
        /*0030*/ 	.string	"-arch sm_100 -m 64 "



//--------------------- .note.nv.cuinfo           --------------------------
	.section	.note.nv.cuinfo,"",@"SHT_NOTE"
	.sectionflags	@"SHF_NOTE_NV_CUINFO"
        /*0018*/ 	.short	0x0002
        /*001a*/ 	.short	0x0064
        /*001c*/ 	.short	0x0082
	.zero		2


//--------------------- .nv.info                  --------------------------
	.section	.nv.info,"",@"SHT_CUDA_INFO"
	.align	4


	//----- nvinfo : EIATTR_REGCOUNT
	.align		4
        /*0000*/ 	.byte	0x04, 0x2f
        /*0002*/ 	.short	(.L_2 - .L_1)
	.align		4
.L_1:
        /*0004*/ 	.word	index@(_Z3dotiPKiS0_Pi)
        /*0008*/ 	.word	0x00000018


	//----- nvinfo : EIATTR_FRAME_SIZE
	.align		4
.L_2:
        /*000c*/ 	.byte	0x04, 0x11
        /*000e*/ 	.short	(.L_4 - .L_3)
	.align		4
.L_3:
        /*0010*/ 	.word	index@(_Z3dotiPKiS0_Pi)
        /*0014*/ 	.word	0x00000008


	//----- nvinfo : EIATTR_MIN_STACK_SIZE
	.align		4
.L_4:
        /*0018*/ 	.byte	0x04, 0x12
        /*001a*/ 	.short	(.L_6 - .L_5)
	.align		4
.L_5:
        /*001c*/ 	.word	index@(_Z3dotiPKiS0_Pi)
        /*0020*/ 	.word	0x00000008
.L_6:


//--------------------- .nv.compat                --------------------------
	.section	.nv.compat,"",@"SHT_CUDA_COMPAT_INFO"
	.align	4
        /*0000*/ 	.byte	0x02, 0x09, 0x00, 0x00, 0x02, 0x02, 0x01, 0x00, 0x02, 0x05, 0x05, 0x00, 0x03, 0x07, 0x01, 0x01
        /*0010*/ 	.byte	0x02, 0x03, 0x00, 0x00, 0x02, 0x06, 0x01, 0x00, 0x04, 0x0b, 0x08, 0x00, 0x09, 0x00, 0x00, 0x00
        /*0020*/ 	.byte	0x00, 0x00, 0x00, 0x00


//--------------------- .nv.info._Z3dotiPKiS0_Pi  --------------------------
	.section	.nv.info._Z3dotiPKiS0_Pi,"",@"SHT_CUDA_INFO"
	.sectionflags	@""
	.align	4


	//----- nvinfo : EIATTR_CUDA_API_VERSION
	.align		4
        /*0000*/ 	.byte	0x04, 0x37
        /*0002*/ 	.short	(.L_8 - .L_7)
.L_7:
        /*0004*/ 	.word	0x00000082


	//----- nvinfo : EIATTR_KPARAM_INFO
	.align		4
.L_8:
        /*0008*/ 	.byte	0x04, 0x17
        /*000a*/ 	.short	(.L_10 - .L_9)
.L_9:
        /*000c*/ 	.word	0x00000000
        /*0010*/ 	.short	0x0003
        /*0012*/ 	.short	0x0018
        /*0014*/ 	.byte	0x00, 0xf5, 0x21, 0x00


	//----- nvinfo : EIATTR_KPARAM_INFO
	.align		4
.L_10:
        /*0018*/ 	.byte	0x04, 0x17
        /*001a*/ 	.short	(.L_12 - .L_11)
.L_11:
        /*001c*/ 	.word	0x00000000
        /*0020*/ 	.short	0x0002
        /*0022*/ 	.short	0x0010
        /*0024*/ 	.byte	0x00, 0xf5, 0x21, 0x00


	//----- nvinfo : EIATTR_KPARAM_INFO
	.align		4
.L_12:
        /*0028*/ 	.byte	0x04, 0x17
        /*002a*/ 	.short	(.L_14 - .L_13)
.L_13:
        /*002c*/ 	.word	0x00000000
        /*0030*/ 	.short	0x0001
        /*0032*/ 	.short	0x0008
        /*0034*/ 	.byte	0x00, 0xf5, 0x21, 0x00


	//----- nvinfo : EIATTR_KPARAM_INFO
	.align		4
.L_14:
        /*0038*/ 	.byte	0x04, 0x17
        /*003a*/ 	.short	(.L_16 - .L_15)
.L_15:
        /*003c*/ 	.word	0x00000000
        /*0040*/ 	.short	0x0000
        /*0042*/ 	.short	0x0000
        /*0044*/ 	.byte	0x00, 0xf0, 0x11, 0x00


	//----- nvinfo : EIATTR_SPARSE_MMA_MASK
	.align		4
.L_16:
        /*0048*/ 	.byte	0x03, 0x50
        /*004a*/ 	.short	0x0000


	//----- nvinfo : EIATTR_MAXREG_COUNT
	.align		4
        /*004c*/ 	.byte	0x03, 0x1b
        /*004e*/ 	.short	0x00ff


	//----- nvinfo : EIATTR_NUM_BARRIERS
	.align		4
        /*0050*/ 	.byte	0x02, 0x4c
        /*0052*/ 	.byte	0x01
	.zero		1


	//----- nvinfo : EIATTR_EXTERNS
	.align		4
        /*0054*/ 	.byte	0x04, 0x0f
        /*0056*/ 	.short	(.L_18 - .L_17)


	//   ....[0]....
	.align		4
.L_17:
        /*0058*/ 	.word	index@(vprintf)


	//----- nvinfo : EIATTR_MERCURY_ISA_VERSION
	.align		4
.L_18:
        /*005c*/ 	.byte	0x03, 0x5f
        /*005e*/ 	.short	0x0101


	//----- nvinfo : EIATTR_VRC_CTA_INIT_COUNT
	.align		4
        /*0060*/ 	.byte	0x02, 0x4a
	.zero		1
	.zero		1


	//----- nvinfo : EIATTR_SYSCALL_OFFSETS
	.align		4
        /*0064*/ 	.byte	0x04, 0x46
        /*0066*/ 	.short	(.L_20 - .L_19)


	//   ....[0]....
.L_19:
        /*0068*/ 	.word	0x000003c0


	//   ....[1]....
        /*006c*/ 	.word	0x00000510


	//   ....[2]....
        /*0070*/ 	.word	0x00000660


	//   ....[3]....
        /*0074*/ 	.word	0x000007c0


	//----- nvinfo : EIATTR_EXIT_INSTR_OFFSETS
	.align		4
.L_20:
        /*0078*/ 	.byte	0x04, 0x1c
        /*007a*/ 	.short	(.L_22 - .L_21)


	//   ....[0]....
.L_21:
        /*007c*/ 	.word	0x000007f0


	//----- nvinfo : EIATTR_CRS_STACK_SIZE
	.align		4
.L_22:
        /*0080*/ 	.byte	0x04, 0x1e
        /*0082*/ 	.short	(.L_24 - .L_23)
.L_23:
        /*0084*/ 	.word	0x00000000


	//----- nvinfo : EIATTR_CBANK_PARAM_SIZE
	.align		4
.L_24:
        /*0088*/ 	.byte	0x03, 0x19
        /*008a*/ 	.short	0x0020


	//----- nvinfo : EIATTR_PARAM_CBANK
	.align		4
        /*008c*/ 	.byte	0x04, 0x0a
        /*008e*/ 	.short	(.L_26 - .L_25)
	.align		4
.L_25:
        /*0090*/ 	.word	index@(.nv.constant0._Z3dotiPKiS0_Pi)
        /*0094*/ 	.short	0x0380
        /*0096*/ 	.short	0x0020


	//----- nvinfo : EIATTR_SW_WAR
	.align		4
.L_26:
        /*0098*/ 	.byte	0x04, 0x36
        /*009a*/ 	.short	(.L_28 - .L_27)
.L_27:
        /*009c*/ 	.word	0x00000008
.L_28:


//--------------------- .nv.callgraph             --------------------------
	.section	.nv.callgraph,"",@"SHT_CUDA_CALLGRAPH"
	.align	4
	.sectionentsize	8
	.align		4
        /*0000*/ 	.word	0x00000000
	.align		4
        /*0004*/ 	.word	0xffffffff
	.align		4
        /*0008*/ 	.word	index@(_Z3dotiPKiS0_Pi)
	.align		4
        /*000c*/ 	.word	index@(vprintf)
	.align		4
        /*0010*/ 	.word	0x00000000
	.align		4
        /*0014*/ 	.word	0xfffffffe
	.align		4
        /*0018*/ 	.word	0x00000000
	.align		4
        /*001c*/ 	.word	0xfffffffd
	.align		4
        /*0020*/ 	.word	0x00000000
	.align		4
        /*0024*/ 	.word	0xfffffffc


//--------------------- .nv.constant4             --------------------------
	.section	.nv.constant4,"a",@progbits
	.align	8
	.align		8
.nv.constant4:
        /*0000*/ 	.dword	vprintf
	.align		8
        /*0008*/ 	.dword	$str


//--------------------- .text._Z3dotiPKiS0_Pi     --------------------------
	.section	.text._Z3dotiPKiS0_Pi,"ax",@progbits
	.align	128
        .global         _Z3dotiPKiS0_Pi
        .type           _Z3dotiPKiS0_Pi,@function
        .size           _Z3dotiPKiS0_Pi,(.L_x_9 - _Z3dotiPKiS0_Pi)
        .other          _Z3dotiPKiS0_Pi,@"STO_CUDA_ENTRY STV_DEFAULT"
_Z3dotiPKiS0_Pi:
.text._Z3dotiPKiS0_Pi:
[----:B------:R-:W0:Y:S08]  /*0000*/  LDC R1, c[0x0][0x37c] ;  /* 0x0000df00ff017b82 */ /* 0x000e300000000800 */
[----:B------:R-:W1:Y:S01]  /*0010*/  S2UR UR5, SR_CgaCtaId ;  /* 0x00000000000579c3 */ /* 0x000e620000008800 */
[----:B------:R-:W2:Y:S01]  /*0020*/  S2R R2, SR_TID.X ;  /* 0x0000000000027919 */ /* 0x000ea20000002100 */
[----:B------:R-:W3:Y:S01]  /*0030*/  LDCU UR7, c[0x0][0x2fc] ;  /* 0x00005f80ff0777ac */ /* 0x000ee20008000800 */
[----:B0-----:R-:W-:Y:S01]  /*0040*/  VIADD R1, R1, 0xfffffff8 ;  /* 0xfffffff801017836 */ /* 0x001fe20000000000 */
[----:B------:R-:W-:Y:S01]  /*0050*/  BSSY.RECONVERGENT B0, `(.L_x_0) ;  /* 0x0000024000007945 */ /* 0x000fe20003800200 */
[----:B------:R-:W-:Y:S01]  /*0060*/  IMAD.MOV.U32 R3, RZ, RZ, RZ ;  /* 0x000000ffff037224 */ /* 0x000fe200078e00ff */
[----:B------:R-:W-:Y:S01]  /*0070*/  UMOV UR4, 0x400 ;  /* 0x0000040000047882 */ /* 0x000fe20000000000 */
[----:B------:R-:W0:Y:S01]  /*0080*/  LDCU UR6, c[0x0][0x2f8] ;  /* 0x00005f00ff0677ac */ /* 0x000e220008000800 */
[----:B------:R-:W4:Y:S08]  /*0090*/  S2UR UR8, SR_CTAID.X ;  /* 0x00000000000879c3 */ /* 0x000f300000002500 */
[----:B------:R-:W4:Y:S01]  /*00a0*/  LDC R13, c[0x0][0x360] ;  /* 0x0000d800ff0d7b82 */ /* 0x000f220000000800 */
[----:B-1----:R-:W-:Y:S01]  /*00b0*/  ULEA UR4, UR5, UR4, 0x18 ;  /* 0x0000000405047291 */ /* 0x002fe2000f8ec0ff */
[----:B0-----:R-:W-:Y:S01]  /*00c0*/  IADD3 R17, P1, PT, R1, UR6, RZ ;  /* 0x0000000601117c10 */ /* 0x001fe2000ff3e0ff */
[----:B------:R-:W0:Y:S04]  /*00d0*/  LDCU UR5, c[0x0][0x380] ;  /* 0x00007000ff0577ac */ /* 0x000e280008000800 */
[----:B---3--:R-:W-:Y:S01]  /*00e0*/  IMAD.X R16, RZ, RZ, UR7, P1 ;  /* 0x00000007ff107e24 */ /* 0x008fe200088e06ff */
[----:B--2---:R-:W-:-:S05]  /*00f0*/  LEA R18, R2, UR4, 0x2 ;  /* 0x0000000402127c11 */ /* 0x004fca000f8e10ff */
[----:B------:R1:W-:Y:S01]  /*0100*/  STS [R18], RZ ;  /* 0x000000ff12007388 */ /* 0x0003e20000000800 */
[----:B----4-:R-:W-:-:S05]  /*0110*/  IMAD R0, R13, UR8, R2 ;  /* 0x000000080d007c24 */ /* 0x010fca000f8e0202 */
[----:B0-----:R-:W-:-:S13]  /*0120*/  ISETP.GE.AND P0, PT, R0, UR5, PT ;  /* 0x0000000500007c0c */ /* 0x001fda000bf06270 */
[----:B-1----:R-:W-:Y:S05]  /*0130*/  @P0 BRA `(.L_x_1) ;  /* 0x0000000000540947 */ /* 0x002fea0003800000 */
[----:B------:R-:W0:Y:S01]  /*0140*/  LDC.64 R14, c[0x0][0x358] ;  /* 0x0000d600ff0e7b82 */ /* 0x000e220000000a00 */
[----:B------:R-:W1:Y:S01]  /*0150*/  LDCU UR4, c[0x0][0x370] ;  /* 0x00006e00ff0477ac */ /* 0x000e620008000800 */
[----:B------:R-:W-:Y:S01]  /*0160*/  BSSY.RECONVERGENT B1, `(.L_x_2) ;  /* 0x0000011000017945 */ /* 0x000fe20003800200 */
[----:B------:R-:W-:-:S05]  /*0170*/  IMAD.MOV.U32 R3, RZ, RZ, RZ ;  /* 0x000000ffff037224 */ /* 0x000fca00078e00ff */
[----:B------:R-:W2:Y:S08]  /*0180*/  LDC.64 R4, c[0x0][0x388] ;  /* 0x0000e200ff047b82 */ /* 0x000eb00000000a00 */
[----:B------:R-:W3:Y:S01]  /*0190*/  LDC.64 R6, c[0x0][0x390] ;  /* 0x0000e400ff067b82 */ /* 0x000ee20000000a00 */
[----:B-1----:R-:W-:-:S07]  /*01a0*/  IMAD R13, R13, UR4, RZ ;  /* 0x000000040d0d7c24 */ /* 0x002fce000f8e02ff */
.L_x_3:
[----:B0-----:R-:W-:Y:S01]  /*01b0*/  R2UR UR6, R14 ;  /* 0x000000000e0672ca */ /* 0x001fe200000e0000 */
[----:B--2---:R-:W-:Y:S01]  /*01c0*/  IMAD.WIDE R8, R0, 0x4, R4 ;  /* 0x0000000400087825 */ /* 0x004fe200078e0204 */
[C---:B------:R-:W-:Y:S02]  /*01d0*/  R2UR UR7, R15.reuse ;  /* 0x000000000f0772ca */ /* 0x040fe400000e0000 */
[----:B------:R-:W-:Y:S01]  /*01e0*/  R2UR UR10, R14 ;  /* 0x000000000e0a72ca */ /* 0x000fe200000e0000 */
[----:B---3--:R-:W-:Y:S01]  /*01f0*/  IMAD.WIDE R10, R0, 0x4, R6 ;  /* 0x00000004000a7825 */ /* 0x008fe200078e0206 */
[----:B------:R-:W-:-:S09]  /*0200*/  R2UR UR11, R15 ;  /* 0x000000000f0b72ca */ /* 0x000fd200000e0000 */
[----:B------:R-:W2:Y:S04]  /*0210*/  LDG.E R8, desc[UR6][R8.64] ;  /* 0x0000000608087981 */ /* 0x000ea8000c1e1900 */
[----:B------:R-:W2:Y:S01]  /*0220*/  LDG.E R10, desc[UR10][R10.64] ;  /* 0x0000000a0a0a7981 */ /* 0x000ea2000c1e1900 */
[----:B------:R-:W-:-:S05]  /*0230*/  IMAD.IADD R0, R13, 0x1, R0 ;  /* 0x000000010d007824 */ /* 0x000fca00078e0200 */
[----:B------:R-:W-:Y:S01]  /*0240*/  ISETP.GE.AND P0, PT, R0, UR5, PT ;  /* 0x0000000500007c0c */ /* 0x000fe2000bf06270 */
[----:B--2---:R-:W-:-:S12]  /*0250*/  IMAD R3, R8, R10, R3 ;  /* 0x0000000a08037224 */ /* 0x004fd800078e0203 */
[----:B------:R-:W-:Y:S05]  /*0260*/  @!P0 BRA `(.L_x_3) ;  /* 0xfffffffc00d08947 */ /* 0x000fea000383ffff */
[----:B------:R-:W-:Y:S05]  /*0270*/  BSYNC.RECONVERGENT B1 ;  /* 0x0000000000017941 */ /* 0x000fea0003800200 */
.L_x_2:
[----:B------:R0:W-:Y:S02]  /*0280*/  STS [R18], R3 ;  /* 0x0000000312007388 */ /* 0x0001e40000000800 */
.L_x_1:
[----:B------:R-:W-:Y:S05]  /*0290*/  BSYNC.RECONVERGENT B0 ;  /* 0x0000000000007941 */ /* 0x000fea0003800200 */
.L_x_0:
[C---:B------:R-:W-:Y:S02]  /*02a0*/  ISETP.GE.U32.AND P0, PT, R2.reuse, 0x10, PT ;  /* 0x000000100200780c */ /* 0x040fe40003f06070 */
[----:B------:R-:W-:-:S11]  /*02b0*/  LOP3.LUT R19, R2, UR8, RZ, 0xfc, !PT ;  /* 0x0000000802137c12 */ /* 0x000fd6000f8efcff */
[----:B------:R-:W-:Y:S05]  /*02c0*/  @P0 BRA `(.L_x_4) ;  /* 0x0000000000400947 */ /* 0x000fea0003800000 */
[----:B------:R-:W0:Y:S01]  /*02d0*/  LDS R0, [R18+0x40] ;  /* 0x0000400012007984 */ /* 0x000e220000000800 */
[----:B------:R-:W-:Y:S02]  /*02e0*/  ISETP.NE.AND P0, PT, R19, RZ, PT ;  /* 0x000000ff1300720c */ /* 0x000fe40003f05270 */
[----:B0-----:R-:W-:-:S05]  /*02f0*/  IADD3 R3, PT, PT, R0, R3, RZ ;  /* 0x0000000300037210 */ /* 0x001fca0007ffe0ff */
[----:B------:R1:W-:Y:S06]  /*0300*/  STS [R18], R3 ;  /* 0x0000000312007388 */ /* 0x0003ec0000000800 */
[----:B------:R-:W-:Y:S05]  /*0310*/  @P0 BRA `(.L_x_4) ;  /* 0x00000000002c0947 */ /* 0x000fea0003800000 */
[----:B-1----:R-:W-:Y:S01]  /*0320*/  IMAD.MOV.U32 R3, RZ, RZ, 0x10 ;  /* 0x00000010ff037424 */ /* 0x002fe200078e00ff */
[----:B------:R-:W-:Y:S01]  /*0330*/  MOV R0, 0x0 ;  /* 0x0000000000007802 */ /* 0x000fe20000000f00 */
[----:B------:R-:W0:Y:S01]  /*0340*/  LDCU.64 UR4, c[0x4][0x8] ;  /* 0x01000100ff0477ac */ /* 0x000e220008000a00 */
[----:B------:R-:W-:Y:S01]  /*0350*/  IMAD.MOV.U32 R6, RZ, RZ, R17 ;  /* 0x000000ffff067224 */ /* 0x000fe200078e0011 */
[----:B------:R-:W-:Y:S01]  /*0360*/  MOV R7, R16 ;  /* 0x0000001000077202 */ /* 0x000fe20000000f00 */
[----:B------:R1:W-:Y:S01]  /*0370*/  STL.64 [R1], R2 ;  /* 0x0000000201007387 */ /* 0x0003e20000100a00 */
[----:B------:R1:W2:Y:S01]  /*0380*/  LDC.64 R8, c[0x4][R0] ;  /* 0x0100000000087b82 */ /* 0x0002a20000000a00 */
[----:B0-----:R-:W-:Y:S02]  /*0390*/  IMAD.U32 R4, RZ, RZ, UR4 ;  /* 0x00000004ff047e24 */ /* 0x001fe4000f8e00ff */
[----:B-1----:R-:W-:-:S07]  /*03a0*/  IMAD.U32 R5, RZ, RZ, UR5 ;  /* 0x00000005ff057e24 */ /* 0x002fce000f8e00ff */
[----:B------:R-:W-:-:S07]  /*03b0*/  LEPC R20, `(.L_x_4) ;  /* 0x000000001014794e */ /* 0x000fce0000000000 */
[----:B--2---:R-:W-:Y:S05]  /*03c0*/  CALL.ABS.NOINC R8 ;  /* 0x0000000008007343 */ /* 0x004fea0003c00000 */
.L_x_4:
[----:B------:R-:W-:Y:S01]  /*03d0*/  ISETP.GT.U32.AND P0, PT, R2, 0x7, PT ;  /* 0x000000070200780c */ /* 0x000fe20003f04070 */
[----:B------:R-:W-:Y:S05]  /*03e0*/  WARPSYNC.ALL ;  /* 0x0000000000007948 */ /* 0x000fea0003800000 */
[----:B------:R-:W-:Y:S07]  /*03f0*/  BAR.SYNC.DEFER_BLOCKING 0x0 ;  /* 0x0000000000007b1d */ /* 0x000fee0000010000 */
[----:B------:R-:W-:Y:S05]  /*0400*/  @P0 BRA `(.L_x_5) ;  /* 0x0000000000440947 */ /* 0x000fea0003800000 */
[----:B------:R-:W-:Y:S01]  /*0410*/  LDS R0, [R18+0x20] ;  /* 0x0000200012007984 */ /* 0x000fe20000000800 */
[----:B------:R-:W-:-:S03]  /*0420*/  ISETP.NE.AND P0, PT, R19, RZ, PT ;  /* 0x000000ff1300720c */ /* 0x000fc60003f05270 */
[----:B01----:R-:W0:Y:S02]  /*0430*/  LDS R3, [R18] ;  /* 0x0000000012037984 */ /* 0x003e240000000800 */
[----:B0-----:R-:W-:-:S05]  /*0440*/  IMAD.IADD R3, R0, 0x1, R3 ;  /* 0x0000000100037824 */ /* 0x001fca00078e0203 */
[----:B------:R2:W-:Y:S03]  /*0450*/  STS [R18], R3 ;  /* 0x0000000312007388 */ /* 0x0005e60000000800 */
[----:B------:R-:W-:Y:S05]  /*0460*/  @P0 BRA `(.L_x_5) ;  /* 0x00000000002c0947 */ /* 0x000fea0003800000 */
[----:B--2---:R-:W-:Y:S01]  /*0470*/  IMAD.MOV.U32 R3, RZ, RZ, 0x8 ;  /* 0x00000008ff037424 */ /* 0x004fe200078e00ff */
[----:B------:R-:W-:Y:S01]  /*0480*/  MOV R0, 0x0 ;  /* 0x0000000000007802 */ /* 0x000fe20000000f00 */
[----:B------:R-:W0:Y:S01]  /*0490*/  LDCU.64 UR4, c[0x4][0x8] ;  /* 0x01000100ff0477ac */ /* 0x000e220008000a00 */
[----:B------:R-:W-:Y:S01]  /*04a0*/  MOV R6, R17 ;  /* 0x0000001100067202 */ /* 0x000fe20000000f00 */
[----:B------:R-:W-:Y:S01]  /*04b0*/  IMAD.MOV.U32 R7, RZ, RZ, R16 ;  /* 0x000000ffff077224 */ /* 0x000fe200078e0010 */
[----:B------:R1:W-:Y:S01]  /*04c0*/  STL.64 [R1], R2 ;  /* 0x0000000201007387 */ /* 0x0003e20000100a00 */
[----:B------:R1:W2:Y:S01]  /*04d0*/  LDC.64 R8, c[0x4][R0] ;  /* 0x0100000000087b82 */ /* 0x0002a20000000a00 */
[----:B0-----:R-:W-:Y:S02]  /*04e0*/  IMAD.U32 R4, RZ, RZ, UR4 ;  /* 0x00000004ff047e24 */ /* 0x001fe4000f8e00ff */
[----:B-1----:R-:W-:-:S07]  /*04f0*/  IMAD.U32 R5, RZ, RZ, UR5 ;  /* 0x00000005ff057e24 */ /* 0x002fce000f8e00ff */
[----:B------:R-:W-:-:S07]  /*0500*/  LEPC R20, `(.L_x_5) ;  /* 0x000000001014794e */ /* 0x000fce0000000000 */
[----:B--2---:R-:W-:Y:S05]  /*0510*/  CALL.ABS.NOINC R8 ;  /* 0x0000000008007343 */ /* 0x004fea0003c00000 */
.L_x_5:
[----:B------:R-:W-:Y:S01]  /*0520*/  ISETP.GT.U32.AND P0, PT, R2, 0x3, PT ;  /* 0x000000030200780c */ /* 0x000fe20003f04070 */
[----:B------:R-:W-:Y:S05]  /*0530*/  WARPSYNC.ALL ;  /* 0x0000000000007948 */ /* 0x000fea0003800000 */
[----:B------:R-:W-:Y:S07]  /*0540*/  BAR.SYNC.DEFER_BLOCKING 0x0 ;  /* 0x0000000000007b1d */ /* 0x000fee0000010000 */
[----:B------:R-:W-:Y:S05]  /*0550*/  @P0 BRA `(.L_x_6) ;  /* 0x0000000000440947 */ /* 0x000fea0003800000 */
[----:B------:R-:W-:Y:S01]  /*0560*/  LDS R0, [R18+0x10] ;  /* 0x0000100012007984 */ /* 0x000fe20000000800 */
[----:B------:R-:W-:-:S03]  /*0570*/  ISETP.NE.AND P0, PT, R19, RZ, PT ;  /* 0x000000ff1300720c */ /* 0x000fc60003f05270 */
[----:B012---:R-:W0:Y:S02]  /*0580*/  LDS R3, [R18] ;  /* 0x0000000012037984 */ /* 0x007e240000000800 */
[----:B0-----:R-:W-:-:S05]  /*0590*/  IMAD.IADD R3, R0, 0x1, R3 ;  /* 0x0000000100037824 */ /* 0x001fca00078e0203 */
[----:B------:R3:W-:Y:S03]  /*05a0*/  STS [R18], R3 ;  /* 0x0000000312007388 */ /* 0x0007e60000000800 */
[----:B------:R-:W-:Y:S05]  /*05b0*/  @P0 BRA `(.L_x_6) ;  /* 0x00000000002c0947 */ /* 0x000fea0003800000 */
[----:B---3--:R-:W-:Y:S01]  /*05c0*/  IMAD.MOV.U32 R3, RZ, RZ, 0x4 ;  /* 0x00000004ff037424 */ /* 0x008fe200078e00ff */
[----:B------:R-:W-:Y:S01]  /*05d0*/  MOV R0, 0x0 ;  /* 0x0000000000007802 */ /* 0x000fe20000000f00 */
[----:B------:R-:W0:Y:S01]  /*05e0*/  LDCU.64 UR4, c[0x4][0x8] ;  /* 0x01000100ff0477ac */ /* 0x000e220008000a00 */
[----:B------:R-:W-:Y:S02]  /*05f0*/  IMAD.MOV.U32 R6, RZ, RZ, R17 ;  /* 0x000000ffff067224 */ /* 0x000fe400078e0011 */
[----:B------:R1:W-:Y:S01]  /*0600*/  STL.64 [R1], R2 ;  /* 0x0000000201007387 */ /* 0x0003e20000100a00 */
[----:B------:R1:W2:Y:S01]  /*0610*/  LDC.64 R8, c[0x4][R0] ;  /* 0x0100000000087b82 */ /* 0x0002a20000000a00 */
[----:B------:R-:W-:Y:S01]  /*0620*/  IMAD.MOV.U32 R7, RZ, RZ, R16 ;  /* 0x000000ffff077224 */ /* 0x000fe200078e0010 */
[----:B0-----:R-:W-:Y:S01]  /*0630*/  MOV R4, UR4 ;  /* 0x0000000400047c02 */ /* 0x001fe20008000f00 */
[----:B-1----:R-:W-:-:S07]  /*0640*/  IMAD.U32 R5, RZ, RZ, UR5 ;  /* 0x00000005ff057e24 */ /* 0x002fce000f8e00ff */
[----:B------:R-:W-:-:S07]  /*0650*/  LEPC R20, `(.L_x_6) ;  /* 0x000000001014794e */ /* 0x000fce0000000000 */
[----:B--2---:R-:W-:Y:S05]  /*0660*/  CALL.ABS.NOINC R8 ;  /* 0x0000000008007343 */ /* 0x004fea0003c00000 */
.L_x_6:
[----:B------:R-:W-:Y:S01]  /*0670*/  ISETP.GT.U32.AND P0, PT, R2, 0x1, PT ;  /* 0x000000010200780c */ /* 0x000fe20003f04070 */
[----:B------:R-:W-:Y:S05]  /*0680*/  WARPSYNC.ALL ;  /* 0x0000000000007948 */ /* 0x000fea0003800000 */
[----:B------:R-:W-:Y:S07]  /*0690*/  BAR.SYNC.DEFER_BLOCKING 0x0 ;  /* 0x0000000000007b1d */ /* 0x000fee0000010000 */
[----:B------:R-:W-:Y:S05]  /*06a0*/  @P0 BRA `(.L_x_7) ;  /* 0x0000000000480947 */ /* 0x000fea0003800000 */
[----:B------:R-:W-:Y:S01]  /*06b0*/  LDS R0, [R18+0x8] ;  /* 0x0000080012007984 */ /* 0x000fe20000000800 */
[----:B------:R-:W-:-:S03]  /*06c0*/  ISETP.NE.AND P0, PT, R19, RZ, PT ;  /* 0x000000ff1300720c */ /* 0x000fc60003f05270 */
[----:B0123--:R-:W0:Y:S02]  /*06d0*/  LDS R3, [R18] ;  /* 0x0000000012037984 */ /* 0x00fe240000000800 */
[----:B0-----:R-:W-:-:S05]  /*06e0*/  IADD3 R3, PT, PT, R0, R3, RZ ;  /* 0x0000000300037210 */ /* 0x001fca0007ffe0ff */
[----:B------:R4:W-:Y:S03]  /*06f0*/  STS [R18], R3 ;  /* 0x0000000312007388 */ /* 0x0009e60000000800 */
[----:B------:R-:W-:Y:S05]  /*0700*/  @P0 BRA `(.L_x_7) ;  /* 0x0000000000300947 */ /* 0x000fea0003800000 */
[----:B------:R-:W-:Y:S01]  /*0710*/  IMAD.MOV.U32 R8, RZ, RZ, R2 ;  /* 0x000000ffff087224 */ /* 0x000fe200078e0002 */
[----:B------:R-:W-:Y:S01]  /*0720*/  MOV R0, 0x0 ;  /* 0x0000000000007802 */ /* 0x000fe20000000f00 */
[----:B------:R-:W-:Y:S01]  /*0730*/  IMAD.MOV.U32 R9, RZ, RZ, 0x2 ;  /* 0x00000002ff097424 */ /* 0x000fe200078e00ff */
[----:B------:R-:W0:Y:S01]  /*0740*/  LDCU.64 UR4, c[0x4][0x8] ;  /* 0x01000100ff0477ac */ /* 0x000e220008000a00 */
[----:B------:R-:W-:Y:S01]  /*0750*/  IMAD.MOV.U32 R6, RZ, RZ, R17 ;  /* 0x000000ffff067224 */ /* 0x000fe200078e0011 */
[----:B----4-:R1:W2:Y:S01]  /*0760*/  LDC.64 R2, c[0x4][R0] ;  /* 0x0100000000027b82 */ /* 0x0102a20000000a00 */
[----:B------:R-:W-:Y:S01]  /*0770*/  IMAD.MOV.U32 R7, RZ, RZ, R16 ;  /* 0x000000ffff077224 */ /* 0x000fe200078e0010 */
[----:B------:R1:W-:Y:S01]  /*0780*/  STL.64 [R1], R8 ;  /* 0x0000000801007387 */ /* 0x0003e20000100a00 */
[----:B0-----:R-:W-:Y:S01]  /*0790*/  IMAD.U32 R4, RZ, RZ, UR4 ;  /* 0x00000004ff047e24 */ /* 0x001fe2000f8e00ff */
[----:B-1----:R-:W-:-:S07]  /*07a0*/  MOV R5, UR5 ;  /* 0x0000000500057c02 */ /* 0x002fce0008000f00 */
[----:B------:R-:W-:-:S07]  /*07b0*/  LEPC R20, `(.L_x_7) ;  /* 0x000000001014794e */ /* 0x000fce0000000000 */
[----:B--2---:R-:W-:Y:S05]  /*07c0*/  CALL.ABS.NOINC R2 ;  /* 0x0000000002007343 */ /* 0x004fea0003c00000 */
.L_x_7:
[----:B------:R-:W-:Y:S05]  /*07d0*/  WARPSYNC.ALL ;  /* 0x0000000000007948 */ /* 0x000fea0003800000 */
[----:B------:R-:W-:Y:S06]  /*07e0*/  BAR.SYNC.DEFER_BLOCKING 0x0 ;  /* 0x0000000000007b1d */ /* 0x000fec0000010000 */
[----:B------:R-:W-:Y:S05]  /*07f0*/  EXIT ;  /* 0x000000000000794d */ /* 0x000fea0003800000 */
.L_x_8:
[----:B------:R-:W-:-:S00]  /*0800*/  BRA `(.L_x_8) ;  /* 0xfffffffc00fc7947 */ /* 0x000fc0000383ffff */
[----:B------:R-:W-:-:S00]  /*0810*/  NOP ;  /* 0x0000000000007918 */ /* 0x000fc00000000000 */
        /* <DEDUP_REMOVED lines=14> */
.L_x_9:


//--------------------- .nv.global.init           --------------------------
	.section	.nv.global.init,"aw",@progbits
.nv.global.init:
	.type		$str,@object
	.size		$str,(.L_0 - $str)
$str:
        /*0000*/ 	.byte	0x69, 0x64, 0x3d, 0x25, 0x69, 0x2c, 0x20, 0x74, 0x68, 0x72, 0x65, 0x61, 0x64, 0x3d, 0x25, 0x69
        /*0010*/ 	.byte	0x0a, 0x00
.L_0:


//--------------------- .nv.shared._Z3dotiPKiS0_Pi --------------------------
	.section	.nv.shared._Z3dotiPKiS0_Pi,"aw",@nobits
	.sectionflags	@""
	.align	4
.nv.shared._Z3dotiPKiS0_Pi:
	.zero		1152


//--------------------- .nv.shared.reserved.0     --------------------------
	.section	.nv.shared.reserved.0,"aw",@nobits
	.weak		__nv_reservedSMEM_offset_0_alias
	.size		__nv_reservedSMEM_offset_0_alias, 0, 64
	.other		__nv_reservedSMEM_offset_0_alias,@"STO_CUDA_RESERVED_SHARED STV_DEFAULT"
__nv_reservedSMEM_offset_0_alias:
	.zero		0
	.zero		64


//--------------------- .nv.constant0._Z3dotiPKiS0_Pi --------------------------
	.section	.nv.constant0._Z3dotiPKiS0_Pi,"a",@progbits
	.sectionflags	@""
	.align	4
.nv.constant0._Z3dotiPKiS0_Pi:
	.zero		928


//--------------------- SYMBOLS --------------------------

	.type		.nv.reservedSmem.offset0,@object
	.size		.nv.reservedSmem.offset0,0x4
	.type		.nv.reservedSmem.cap,@object
	.size		.nv.reservedSmem.cap,0x4
	.type		vprintf,@function
